	.headerflags	@"EF_CUDA_TEXMODE_UNIFIED EF_CUDA_64BIT_ADDRESS EF_CUDA_ACCELERATORS EF_CUDA_SM90 EF_CUDA_VIRTUAL_SM(EF_CUDA_SM90)"
	.elftype	@"ET_EXEC"


//--------------------- .nv.info                  --------------------------
	.section	.nv.info,"",@"SHT_CUDA_INFO"
	.align	4


	//----- nvinfo : EIATTR_REGCOUNT
	.align		4
        /*0000*/ 	.byte	0x04, 0x2f
        /*0002*/ 	.short	(.L_3 - .L_2)
	.align		4
.L_2:
        /*0004*/ 	.word	index@(triton_poi_fused__native_batch_norm_legit_no_training_cat_relu_41)
        /*0008*/ 	.word	0x00000038


	//----- nvinfo : EIATTR_MIN_STACK_SIZE
	.align		4
.L_3:
        /*000c*/ 	.byte	0x04, 0x12
        /*000e*/ 	.short	(.L_5 - .L_4)
	.align		4
.L_4:
        /*0010*/ 	.word	index@(triton_poi_fused__native_batch_norm_legit_no_training_cat_relu_41)
        /*0014*/ 	.word	0x00000000


	//----- nvinfo : EIATTR_FRAME_SIZE
	.align		4
.L_5:
        /*0018*/ 	.byte	0x04, 0x11
        /*001a*/ 	.short	(.L_7 - .L_6)
	.align		4
.L_6:
        /*001c*/ 	.word	index@(triton_poi_fused__native_batch_norm_legit_no_training_cat_relu_41)
        /*0020*/ 	.word	0x00000000


	//----- nvinfo : EIATTR_MIN_STACK_SIZE
	.align		4
.L_7:
        /*0024*/ 	.byte	0x04, 0x12
        /*0026*/ 	.short	(.L_9 - .L_8)
	.align		4
.L_8:
        /*0028*/ 	.word	index@(triton_poi_fused__native_batch_norm_legit_no_training_cat_relu_41)
        /*002c*/ 	.word	0x00000000
.L_9:


//--------------------- .nv.info.triton_poi_fused__native_batch_norm_legit_no_training_cat_relu_41 --------------------------
	.section	.nv.info.triton_poi_fused__native_batch_norm_legit_no_training_cat_relu_41,"",@"SHT_CUDA_INFO"
	.sectionflags	@""
	.align	4


	//----- nvinfo : EIATTR_CUDA_API_VERSION
	.align		4
        /*0000*/ 	.byte	0x04, 0x37
        /*0002*/ 	.short	(.L_11 - .L_10)
.L_10:
        /*0004*/ 	.word	0x0000007c


	//----- nvinfo : EIATTR_KPARAM_INFO
	.align		4
.L_11:
        /*0008*/ 	.byte	0x04, 0x17
        /*000a*/ 	.short	(.L_13 - .L_12)
.L_12:
        /*000c*/ 	.word	0x00000000
        /*0010*/ 	.short	0x0008
        /*0012*/ 	.short	0x0040
        /*0014*/ 	.byte	0x00, 0xf0, 0x11, 0x00


	//----- nvinfo : EIATTR_KPARAM_INFO
	.align		4
.L_13:
        /*0018*/ 	.byte	0x04, 0x17
        /*001a*/ 	.short	(.L_15 - .L_14)
.L_14:
        /*001c*/ 	.word	0x00000000
        /*0020*/ 	.short	0x0007
        /*0022*/ 	.short	0x0038
        /*0024*/ 	.byte	0x00, 0xf4, 0x21, 0x00


	//----- nvinfo : EIATTR_KPARAM_INFO
	.align		4
.L_15:
        /*0028*/ 	.byte	0x04, 0x17
        /*002a*/ 	.short	(.L_17 - .L_16)
.L_16:
        /*002c*/ 	.word	0x00000000
        /*0030*/ 	.short	0x0006
        /*0032*/ 	.short	0x0030
        /*0034*/ 	.byte	0x00, 0xf4, 0x21, 0x00


	//----- nvinfo : EIATTR_KPARAM_INFO
	.align		4
.L_17:
        /*0038*/ 	.byte	0x04, 0x17
        /*003a*/ 	.short	(.L_19 - .L_18)
.L_18:
        /*003c*/ 	.word	0x00000000
        /*0040*/ 	.short	0x0005
        /*0042*/ 	.short	0x0028
        /*0044*/ 	.byte	0x00, 0xf4, 0x21, 0x00


	//----- nvinfo : EIATTR_KPARAM_INFO
	.align		4
.L_19:
        /*0048*/ 	.byte	0x04, 0x17
        /*004a*/ 	.short	(.L_21 - .L_20)
.L_20:
        /*004c*/ 	.word	0x00000000
        /*0050*/ 	.short	0x0004
        /*0052*/ 	.short	0x0020
        /*0054*/ 	.byte	0x00, 0xf4, 0x21, 0x00


	//----- nvinfo : EIATTR_KPARAM_INFO
	.align		4
.L_21:
        /*0058*/ 	.byte	0x04, 0x17
        /*005a*/ 	.short	(.L_23 - .L_22)
.L_22:
        /*005c*/ 	.word	0x00000000
        /*0060*/ 	.short	0x0003
        /*0062*/ 	.short	0x0018
        /*0064*/ 	.byte	0x00, 0xf4, 0x21, 0x00


	//----- nvinfo : EIATTR_KPARAM_INFO
	.align		4
.L_23:
        /*0068*/ 	.byte	0x04, 0x17
        /*006a*/ 	.short	(.L_25 - .L_24)
.L_24:
        /*006c*/ 	.word	0x00000000
        /*0070*/ 	.short	0x0002
        /*0072*/ 	.short	0x0010
        /*0074*/ 	.byte	0x00, 0xf4, 0x21, 0x00


	//----- nvinfo : EIATTR_KPARAM_INFO
	.align		4
.L_25:
        /*0078*/ 	.byte	0x04, 0x17
        /*007a*/ 	.short	(.L_27 - .L_26)
.L_26:
        /*007c*/ 	.word	0x00000000
        /*0080*/ 	.short	0x0001
        /*0082*/ 	.short	0x0008
        /*0084*/ 	.byte	0x00, 0xf4, 0x21, 0x00


	//----- nvinfo : EIATTR_KPARAM_INFO
	.align		4
.L_27:
        /*0088*/ 	.byte	0x04, 0x17
        /*008a*/ 	.short	(.L_29 - .L_28)
.L_28:
        /*008c*/ 	.word	0x00000000
        /*0090*/ 	.short	0x0000
        /*0092*/ 	.short	0x0000
        /*0094*/ 	.byte	0x00, 0xf4, 0x21, 0x00


	//----- nvinfo : EIATTR_SPARSE_MMA_MASK
	.align		4
.L_29:
        /*0098*/ 	.byte	0x03, 0x50
        /*009a*/ 	.short	0x0000


	//----- nvinfo : EIATTR_MAXREG_COUNT
	.align		4
        /*009c*/ 	.byte	0x03, 0x1b
        /*009e*/ 	.short	0x00ff


	//----- nvinfo : EIATTR_EXIT_INSTR_OFFSETS
	.align		4
        /*00a0*/ 	.byte	0x04, 0x1c
        /*00a2*/ 	.short	(.L_31 - .L_30)


	//   ....[0]....
.L_30:
        /*00a4*/ 	.word	0x00001220


	//   ....[1]....
        /*00a8*/ 	.word	0x00001240


	//----- nvinfo : EIATTR_REQNTID
	.align		4
.L_31:
        /*00ac*/ 	.byte	0x04, 0x10
        /*00ae*/ 	.short	(.L_33 - .L_32)
.L_32:
        /*00b0*/ 	.word	0x00000080
        /*00b4*/ 	.word	0x00000001
        /*00b8*/ 	.word	0x00000001


	//----- nvinfo : EIATTR_CBANK_PARAM_SIZE
	.align		4
.L_33:
        /*00bc*/ 	.byte	0x03, 0x19
        /*00be*/ 	.short	0x0044


	//----- nvinfo : EIATTR_PARAM_CBANK
	.align		4
        /*00c0*/ 	.byte	0x04, 0x0a
        /*00c2*/ 	.short	(.L_35 - .L_34)
	.align		4
.L_34:
        /*00c4*/ 	.word	index@(.nv.constant0.triton_poi_fused__native_batch_norm_legit_no_training_cat_relu_41)
        /*00c8*/ 	.short	0x0210
        /*00ca*/ 	.short	0x0044


	//----- nvinfo : EIATTR_SW_WAR
	.align		4
.L_35:
        /*00cc*/ 	.byte	0x04, 0x36
        /*00ce*/ 	.short	(.L_37 - .L_36)
.L_36:
        /*00d0*/ 	.word	0x00000008
.L_37:


//--------------------- .nv.callgraph             --------------------------
	.section	.nv.callgraph,"",@"SHT_CUDA_CALLGRAPH"
	.align	4
	.sectionentsize	8
	.align		4
        /*0000*/ 	.word	0x00000000
	.align		4
        /*0004*/ 	.word	0xffffffff
	.align		4
        /*0008*/ 	.word	0x00000000
	.align		4
        /*000c*/ 	.word	0xfffffffe
	.align		4
        /*0010*/ 	.word	0x00000000
	.align		4
        /*0014*/ 	.word	0xfffffffd
	.align		4
        /*0018*/ 	.word	0x00000000
	.align		4
        /*001c*/ 	.word	0xfffffffc


//--------------------- .nv.constant4             --------------------------
	.section	.nv.constant4,"a",@progbits
	.align	8
	.align		8
.nv.constant4:
        /*0000*/ 	.dword	_$_str
	.align		8
        /*0008*/ 	.dword	_$_str_$_2


//--------------------- .text.triton_poi_fused__native_batch_norm_legit_no_training_cat_relu_41 --------------------------
	.section	.text.triton_poi_fused__native_batch_norm_legit_no_training_cat_relu_41,"ax",@progbits
	.align	128
        .global         triton_poi_fused__native_batch_norm_legit_no_training_cat_relu_41
        .type           triton_poi_fused__native_batch_norm_legit_no_training_cat_relu_41,@function
        .size           triton_poi_fused__native_batch_norm_legit_no_training_cat_relu_41,(.L_x_1 - triton_poi_fused__native_batch_norm_legit_no_training_cat_relu_41)
        .other          triton_poi_fused__native_batch_norm_legit_no_training_cat_relu_41,@"STO_CUDA_ENTRY STV_DEFAULT"
triton_poi_fused__native_batch_norm_legit_no_training_cat_relu_41:
.text.triton_poi_fused__native_batch_norm_legit_no_training_cat_relu_41:
[----:B------:R-:W0:Y:S01]  /*0000*/  LDC R1, c[0x0][0x28] ;  /* 0x00000a00ff017b82 */ /* 0x000e220000000800 */
[----:B------:R-:W1:Y:S07]  /*0010*/  S2R R0, SR_TID.X ;  /* 0x0000000000007919 */ /* 0x000e6e0000002100 */
[----:B------:R-:W2:Y:S01]  /*0020*/  LDC.64 R2, c[0x0][0x228] ;  /* 0x00008a00ff027b82 */ /* 0x000ea20000000a00 */
[----:B------:R-:W-:Y:S01]  /*0030*/  CS2R R10, SRZ ;  /* 0x00000000000a7805 */ /* 0x000fe2000001ff00 */
[----:B------:R-:W-:Y:S01]  /*0040*/  ULDC.64 UR4, c[0x0][0x208] ;  /* 0x0000820000047ab9 */ /* 0x000fe20000000a00 */
[----:B------:R-:W3:Y:S01]  /*0050*/  S2R R5, SR_CTAID.X ;  /* 0x0000000000057919 */ /* 0x000ee20000002500 */
[----:B------:R-:W-:-:S02]  /*0060*/  IMAD.MOV.U32 R12, RZ, RZ, RZ ;  /* 0x000000ffff0c7224 */ /* 0x000fc400078e00ff */
[----:B------:R-:W-:Y:S02]  /*0070*/  IMAD.MOV.U32 R26, RZ, RZ, RZ ;  /* 0x000000ffff1a7224 */ /* 0x000fe400078e00ff */
[----:B------:R-:W-:Y:S01]  /*0080*/  IMAD.MOV.U32 R23, RZ, RZ, RZ ;  /* 0x000000ffff177224 */ /* 0x000fe200078e00ff */
[----:B------:R-:W4:Y:S01]  /*0090*/  LDC.64 R24, c[0x0][0x220] ;  /* 0x00008800ff187b82 */ /* 0x000f220000000a00 */
[----:B------:R-:W-:-:S07]  /*00a0*/  IMAD.MOV.U32 R45, RZ, RZ, 0x3e800000 ;  /* 0x3e800000ff2d7424 */ /* 0x000fce00078e00ff */
[----:B------:R-:W5:Y:S01]  /*00b0*/  LDC.64 R16, c[0x0][0x230] ;  /* 0x00008c00ff107b82 */ /* 0x000f620000000a00 */
[----:B------:R-:W-:Y:S01]  /*00c0*/  IMAD.MOV.U32 R35, RZ, RZ, RZ ;  /* 0x000000ffff237224 */ /* 0x000fe200078e00ff */
[----:B------:R-:W-:Y:S02]  /*00d0*/  CS2R R36, SRZ ;  /* 0x0000000000247805 */ /* 0x000fe4000001ff00 */
[----:B------:R-:W-:Y:S01]  /*00e0*/  CS2R R38, SRZ ;  /* 0x0000000000267805 */ /* 0x000fe2000001ff00 */
[----:B------:R-:W-:Y:S01]  /*00f0*/  IMAD.MOV.U32 R46, RZ, RZ, RZ ;  /* 0x000000ffff2e7224 */ /* 0x000fe200078e00ff */
[----:B------:R-:W-:Y:S02]  /*0100*/  CS2R R40, SRZ ;  /* 0x0000000000287805 */ /* 0x000fe4000001ff00 */
[----:B------:R-:W2:Y:S01]  /*0110*/  LDC.64 R52, c[0x0][0x210] ;  /* 0x00008400ff347b82 */ /* 0x000ea20000000a00 */
[----:B------:R-:W-:Y:S01]  /*0120*/  CS2R R42, SRZ ;  /* 0x00000000002a7805 */ /* 0x000fe2000001ff00 */
[----:B------:R-:W-:Y:S01]  /*0130*/  IMAD.MOV.U32 R44, RZ, RZ, RZ ;  /* 0x000000ffff2c7224 */ /* 0x000fe200078e00ff */
[----:B------:R-:W-:Y:S01]  /*0140*/  ULDC.64 UR6, c[0x0][0x218] ;  /* 0x0000860000067ab9 */ /* 0x000fe20000000a00 */
[----:B-1----:R-:W-:Y:S01]  /*0150*/  IMAD.SHL.U32 R0, R0, 0x4, RZ ;  /* 0x0000000400007824 */ /* 0x002fe200078e00ff */
[----:B---3--:R-:W-:-:S04]  /*0160*/  SHF.R.S32.HI R4, RZ, 0x15, R5 ;  /* 0x00000015ff047819 */ /* 0x008fc80000011405 */
[----:B------:R-:W-:Y:S02]  /*0170*/  LOP3.LUT R0, R0, 0x1fc, RZ, 0xc0, !PT ;  /* 0x000001fc00007812 */ /* 0x000fe400078ec0ff */
[----:B------:R-:W-:-:S03]  /*0180*/  SGXT R4, R4, 0x1 ;  /* 0x000000010404781a */ /* 0x000fc60000000200 */
[----:B------:R-:W-:-:S04]  /*0190*/  IMAD R5, R5, 0x400, R0 ;  /* 0x0000040005057824 */ /* 0x000fc800078e0200 */
[C---:B------:R-:W-:Y:S01]  /*01a0*/  VIADD R47, R5.reuse, 0x200 ;  /* 0x00000200052f7836 */ /* 0x040fe20000000000 */
[C---:B------:R-:W-:Y:S02]  /*01b0*/  LEA.HI R0, R4.reuse, R5, RZ, 0x6 ;  /* 0x0000000504007211 */ /* 0x040fe400078f30ff */
[----:B------:R-:W-:Y:S02]  /*01c0*/  ISETP.GE.AND P1, PT, R5, 0x13600, PT ;  /* 0x000136000500780c */ /* 0x000fe40003f26270 */
[----:B------:R-:W-:Y:S02]  /*01d0*/  SHF.R.S32.HI R27, RZ, 0x6, R0 ;  /* 0x00000006ff1b7819 */ /* 0x000fe40000011400 */
[----:B------:R-:W-:-:S03]  /*01e0*/  LEA.HI R4, R4, R47, RZ, 0x6 ;  /* 0x0000002f04047211 */ /* 0x000fc600078f30ff */
[----:B------:R-:W-:-:S05]  /*01f0*/  IMAD.HI R6, R27, 0x1a6d01a7, RZ ;  /* 0x1a6d01a71b067827 */ /* 0x000fca00078e02ff */
[----:B------:R-:W-:-:S04]  /*0200*/  SHF.R.U32.HI R7, RZ, 0x1f, R6 ;  /* 0x0000001fff077819 */ /* 0x000fc80000011606 */
[----:B------:R-:W-:Y:S02]  /*0210*/  LEA.HI.SX32 R6, R6, R7, 0x1b ;  /* 0x0000000706067211 */ /* 0x000fe400078fdaff */
[----:B------:R-:W-:-:S03]  /*0220*/  SHF.R.S32.HI R4, RZ, 0x6, R4 ;  /* 0x00000006ff047819 */ /* 0x000fc60000011404 */
[----:B------:R-:W-:Y:S02]  /*0230*/  IMAD R27, R6, -0x136, R27 ;  /* 0xfffffeca061b7824 */ /* 0x000fe400078e021b */
[----:B------:R-:W-:-:S04]  /*0240*/  IMAD.HI R8, R4, 0x1a6d01a7, RZ ;  /* 0x1a6d01a704087827 */ /* 0x000fc800078e02ff */
[----:B--2---:R-:W-:Y:S01]  /*0250*/  IMAD.WIDE R6, R27, 0x4, R2 ;  /* 0x000000041b067825 */ /* 0x004fe200078e0202 */
[----:B------:R-:W-:-:S04]  /*0260*/  SHF.R.U32.HI R9, RZ, 0x1f, R8 ;  /* 0x0000001fff097819 */ /* 0x000fc80000011608 */
[----:B------:R-:W2:Y:S04]  /*0270*/  @!P1 LDG.E.EL R10, desc[UR4][R6.64] ;  /* 0x00000004060a9981 */ /* 0x000ea8000c2e1900 */
[----:B------:R-:W3:Y:S01]  /*0280*/  @!P1 LDG.E.EL R11, desc[UR4][R6.64] ;  /* 0x00000004060b9981 */ /* 0x000ee2000c2e1900 */
[----:B------:R-:W-:Y:S02]  /*0290*/  LEA.HI.SX32 R9, R8, R9, 0x1b ;  /* 0x0000000908097211 */ /* 0x000fe400078fdaff */
[----:B------:R-:W-:Y:S01]  /*02a0*/  ISETP.GE.AND P0, PT, R47, 0x13600, PT ;  /* 0x000136002f00780c */ /* 0x000fe20003f06270 */
[----:B------:R-:W4:Y:S01]  /*02b0*/  @!P1 LDG.E.EL R12, desc[UR4][R6.64] ;  /* 0x00000004060c9981 */ /* 0x000f22000c2e1900 */
[----:B------:R-:W-:Y:S02]  /*02c0*/  IMAD.MOV.U32 R8, RZ, RZ, RZ ;  /* 0x000000ffff087224 */ /* 0x000fe400078e00ff */
[----:B------:R-:W-:-:S02]  /*02d0*/  IMAD R18, R9, -0x136, R4 ;  /* 0xfffffeca09127824 */ /* 0x000fc400078e0204 */
[----:B------:R-:W-:Y:S02]  /*02e0*/  IMAD.MOV.U32 R4, RZ, RZ, RZ ;  /* 0x000000ffff047224 */ /* 0x000fe400078e00ff */
[----:B------:R-:W-:Y:S01]  /*02f0*/  IMAD.WIDE R2, R18, 0x4, R2 ;  /* 0x0000000412027825 */ /* 0x000fe200078e0202 */
[----:B------:R1:W5:Y:S04]  /*0300*/  @!P1 LDG.E.EL R8, desc[UR4][R6.64] ;  /* 0x0000000406089981 */ /* 0x000368000c2e1900 */
[----:B------:R-:W5:Y:S04]  /*0310*/  @!P0 LDG.E.EL R4, desc[UR4][R2.64] ;  /* 0x0000000402048981 */ /* 0x000f68000c2e1900 */
[----:B------:R-:W5:Y:S04]  /*0320*/  @!P0 LDG.E.EL R26, desc[UR4][R2.64] ;  /* 0x00000004021a8981 */ /* 0x000f68000c2e1900 */
[----:B------:R-:W5:Y:S01]  /*0330*/  @!P0 LDG.E.EL R23, desc[UR4][R2.64] ;  /* 0x0000000402178981 */ /* 0x000f62000c2e1900 */
[----:B------:R-:W-:Y:S01]  /*0340*/  IMAD.HI R28, R5, 0x1a6d01a7, RZ ;  /* 0x1a6d01a7051c7827 */ /* 0x000fe200078e02ff */
[----:B------:R-:W-:-:S02]  /*0350*/  LOP3.LUT R0, R0, 0xffffffc0, RZ, 0xc0, !PT ;  /* 0xffffffc000007812 */ /* 0x000fc400078ec0ff */
[----:B------:R1:W5:Y:S01]  /*0360*/  @!P0 LDG.E.EL R46, desc[UR4][R2.64] ;  /* 0x00000004022e8981 */ /* 0x000362000c2e1900 */
[----:B------:R-:W-:Y:S01]  /*0370*/  IMAD.HI R22, R47, 0x1a6d01a7, RZ ;  /* 0x1a6d01a72f167827 */ /* 0x000fe200078e02ff */
[----:B------:R-:W-:-:S03]  /*0380*/  SHF.R.U32.HI R9, RZ, 0x1f, R28 ;  /* 0x0000001fff097819 */ /* 0x000fc6000001161c */
[----:B------:R-:W-:Y:S01]  /*0390*/  IMAD.IADD R0, R5, 0x1, -R0 ;  /* 0x0000000105007824 */ /* 0x000fe200078e0a00 */
[----:B------:R-:W-:Y:S02]  /*03a0*/  LEA.HI.SX32 R28, R28, R9, 0x15 ;  /* 0x000000091c1c7211 */ /* 0x000fe400078faaff */
[----:B-1----:R-:W-:Y:S02]  /*03b0*/  SHF.R.U32.HI R7, RZ, 0x1f, R22 ;  /* 0x0000001fff077819 */ /* 0x002fe40000011616 */
[----:B------:R-:W-:Y:S01]  /*03c0*/  SHF.R.S32.HI R49, RZ, 0x1f, R0 ;  /* 0x0000001fff317819 */ /* 0x000fe20000011400 */
[----:B------:R-:W-:Y:S01]  /*03d0*/  IMAD R20, R28, 0x300, RZ ;  /* 0x000003001c147824 */ /* 0x000fe200078e02ff */
[----:B------:R-:W-:Y:S01]  /*03e0*/  LEA.HI.SX32 R22, R22, R7, 0x15 ;  /* 0x0000000716167211 */ /* 0x000fe200078faaff */
[----:B------:R-:W-:-:S03]  /*03f0*/  IMAD.SHL.U32 R7, R27, 0x40, RZ ;  /* 0x000000401b077824 */ /* 0x000fc600078e00ff */
[--C-:B------:R-:W-:Y:S01]  /*0400*/  SHF.R.S32.HI R14, RZ, 0x1f, R20.reuse ;  /* 0x0000001fff0e7819 */ /* 0x100fe20000011414 */
[----:B------:R-:W-:Y:S01]  /*0410*/  IMAD R6, R22, 0x300, RZ ;  /* 0x0000030016067824 */ /* 0x000fe200078e02ff */
[----:B------:R-:W-:Y:S02]  /*0420*/  IADD3 R20, P2, P3, R7, R0, R20 ;  /* 0x0000000007147210 */ /* 0x000fe40007b5e014 */
[----:B------:R-:W-:Y:S01]  /*0430*/  SHF.R.S32.HI R21, RZ, 0x1f, R7 ;  /* 0x0000001fff157819 */ /* 0x000fe20000011407 */
[----:B------:R-:W-:-:S03]  /*0440*/  IMAD.SHL.U32 R7, R18, 0x40, RZ ;  /* 0x0000004012077824 */ /* 0x000fc600078e00ff */
[----:B------:R-:W-:Y:S02]  /*0450*/  IADD3.X R21, R21, R49, R14, P2, P3 ;  /* 0x0000003115157210 */ /* 0x000fe400017e640e */
[--C-:B------:R-:W-:Y:S01]  /*0460*/  IADD3 R19, P3, P5, R7, R0, R6.reuse ;  /* 0x0000000007137210 */ /* 0x100fe20007d7e006 */
[----:B------:R-:W-:Y:S01]  /*0470*/  IMAD R51, R28, -0x4d80, R5 ;  /* 0xffffb2801c337824 */ /* 0x000fe200078e0205 */
[----:B------:R-:W-:Y:S01]  /*0480*/  SHF.R.S32.HI R6, RZ, 0x1f, R6 ;  /* 0x0000001fff067819 */ /* 0x000fe20000011406 */
[----:B------:R-:W1:Y:S01]  /*0490*/  LDC.64 R14, c[0x0][0x238] ;  /* 0x00008e00ff0e7b82 */ /* 0x000e620000000a00 */
[----:B------:R-:W-:-:S04]  /*04a0*/  SHF.R.S32.HI R0, RZ, 0x1f, R7 ;  /* 0x0000001fff007819 */ /* 0x000fc80000011407 */
[----:B------:R-:W-:Y:S02]  /*04b0*/  IADD3.X R49, R0, R49, R6, P3, P5 ;  /* 0x0000003100317210 */ /* 0x000fe40001fea406 */
[----:B0-----:R-:W-:Y:S01]  /*04c0*/  CS2R R2, SRZ ;  /* 0x0000000000027805 */ /* 0x001fe2000001ff00 */
[----:B------:R-:W-:Y:S02]  /*04d0*/  IMAD.MOV.U32 R29, RZ, RZ, RZ ;  /* 0x000000ffff1d7224 */ /* 0x000fe400078e00ff */
[----:B--2---:R-:W-:Y:S01]  /*04e0*/  FADD R10, R10, 9.9999997473787516356e-06 ;  /* 0x3727c5ac0a0a7421 */ /* 0x004fe20000000000 */
[----:B---3--:R-:W-:-:S05]  /*04f0*/  FADD R11, R11, 9.9999997473787516356e-06 ;  /* 0x3727c5ac0b0b7421 */ /* 0x008fca0000000000 */
[----:B------:R-:W0:Y:S01]  /*0500*/  MUFU.SQRT R10, R10 ;  /* 0x0000000a000a7308 */ /* 0x000e220000002000 */
[----:B----4-:R-:W-:-:S07]  /*0510*/  FADD R12, R12, 9.9999997473787516356e-06 ;  /* 0x3727c5ac0c0c7421 */ /* 0x010fce0000000000 */
[----:B------:R-:W2:Y:S01]  /*0520*/  MUFU.SQRT R11, R11 ;  /* 0x0000000b000b7308 */ /* 0x000ea20000002000 */
[----:B-----5:R-:W-:Y:S01]  /*0530*/  FADD R8, R8, 9.9999997473787516356e-06 ;  /* 0x3727c5ac08087421 */ /* 0x020fe20000000000 */
[----:B------:R-:W-:Y:S01]  /*0540*/  FADD R4, R4, 9.9999997473787516356e-06 ;  /* 0x3727c5ac04047421 */ /* 0x000fe20000000000 */
[----:B0-----:R-:W-:-:S05]  /*0550*/  FSETP.GT.AND P4, PT, R10, 8.50705917302346158658e+37, PT ;  /* 0x7e8000000a00780b */ /* 0x001fca0003f84000 */
[----:B------:R-:W0:Y:S01]  /*0560*/  MUFU.SQRT R12, R12 ;  /* 0x0000000c000c7308 */ /* 0x000e220000002000 */
[----:B------:R-:W-:Y:S02]  /*0570*/  FSETP.GEU.AND P2, PT, R10, 1.175494350822287508e-38, PT ;  /* 0x008000000a00780b */ /* 0x000fe40003f4e000 */
[----:B------:R-:W-:Y:S02]  /*0580*/  FSEL R0, R45, 1, P4 ;  /* 0x3f8000002d007808 */ /* 0x000fe40002000000 */
[----:B--2---:R-:W-:-:S03]  /*0590*/  FSETP.GT.AND P6, PT, R11, 8.50705917302346158658e+37, PT ;  /* 0x7e8000000b00780b */ /* 0x004fc60003fc4000 */
[----:B------:R-:W2:Y:S01]  /*05a0*/  MUFU.SQRT R8, R8 ;  /* 0x0000000800087308 */ /* 0x000ea20000002000 */
[----:B------:R-:W-:Y:S02]  /*05b0*/  FSETP.GEU.AND P5, PT, R11, 1.175494350822287508e-38, PT ;  /* 0x008000000b00780b */ /* 0x000fe40003fae000 */
[----:B------:R-:W-:Y:S01]  /*05c0*/  FSEL R7, R45, 1, P6 ;  /* 0x3f8000002d077808 */ /* 0x000fe20003000000 */
[----:B------:R-:W-:Y:S02]  /*05d0*/  @P4 FMUL R10, R10, 0.25 ;  /* 0x3e8000000a0a4820 */ /* 0x000fe40000400000 */
[----:B------:R-:W-:Y:S01]  /*05e0*/  @!P2 FMUL R0, R0, 16777216 ;  /* 0x4b8000000000a820 */ /* 0x000fe20000400000 */
[----:B0-----:R-:W-:Y:S01]  /*05f0*/  FSETP.GT.AND P3, PT, R12, 8.50705917302346158658e+37, PT ;  /* 0x7e8000000c00780b */ /* 0x001fe20003f64000 */
[----:B------:R-:W0:Y:S01]  /*0600*/  MUFU.SQRT R4, R4 ;  /* 0x0000000400047308 */ /* 0x000e220000002000 */
[----:B------:R-:W-:Y:S01]  /*0610*/  @!P2 FMUL R10, R10, 16777216 ;  /* 0x4b8000000a0aa820 */ /* 0x000fe20000400000 */
[----:B------:R-:W-:Y:S01]  /*0620*/  FSETP.GEU.AND P4, PT, R12, 1.175494350822287508e-38, PT ;  /* 0x008000000c00780b */ /* 0x000fe20003f8e000 */
[----:B------:R-:W-:Y:S01]  /*0630*/  @P6 FMUL R11, R11, 0.25 ;  /* 0x3e8000000b0b6820 */ /* 0x000fe20000400000 */
[----:B------:R-:W-:-:S02]  /*0640*/  FSEL R6, R45, 1, P3 ;  /* 0x3f8000002d067808 */ /* 0x000fc40001800000 */
[----:B------:R-:W-:Y:S01]  /*0650*/  @!P5 FMUL R7, R7, 16777216 ;  /* 0x4b8000000707d820 */ /* 0x000fe20000400000 */
[C---:B--2---:R-:W-:Y:S01]  /*0660*/  FSETP.GT.AND P2, PT, R8.reuse, 8.50705917302346158658e+37, PT ;  /* 0x7e8000000800780b */ /* 0x044fe20003f44000 */
[----:B------:R-:W-:Y:S01]  /*0670*/  @!P5 FMUL R11, R11, 16777216 ;  /* 0x4b8000000b0bd820 */ /* 0x000fe20000400000 */
[----:B------:R-:W-:Y:S01]  /*0680*/  FSETP.GEU.AND P6, PT, R8, 1.175494350822287508e-38, PT ;  /* 0x008000000800780b */ /* 0x000fe20003fce000 */
[----:B------:R-:W-:Y:S01]  /*0690*/  FADD R26, R26, 9.9999997473787516356e-06 ;  /* 0x3727c5ac1a1a7421 */ /* 0x000fe20000000000 */
[----:B------:R-:W-:Y:S01]  /*06a0*/  MUFU.RCP R31, R10 ;  /* 0x0000000a001f7308 */ /* 0x000fe20000001000 */
[----:B------:R-:W-:Y:S01]  /*06b0*/  @P3 FMUL R12, R12, 0.25 ;  /* 0x3e8000000c0c3820 */ /* 0x000fe20000400000 */
[----:B0-----:R-:W-:-:S03]  /*06c0*/  FSETP.GT.AND P5, PT, R4, 8.50705917302346158658e+37, PT ;  /* 0x7e8000000400780b */ /* 0x001fc60003fa4000 */
[----:B------:R-:W-:Y:S01]  /*06d0*/  @!P4 FMUL R12, R12, 16777216 ;  /* 0x4b8000000c0cc820 */ /* 0x000fe20000400000 */
[----:B------:R-:W-:Y:S02]  /*06e0*/  FSETP.GEU.AND P3, PT, R4, 1.175494350822287508e-38, PT ;  /* 0x008000000400780b */ /* 0x000fe40003f6e000 */
[----:B------:R-:W0:Y:S01]  /*06f0*/  MUFU.RCP R32, R11 ;  /* 0x0000000b00207308 */ /* 0x000e220000001000 */
[----:B------:R-:W-:-:S04]  /*0700*/  @P2 FMUL R8, R8, 0.25 ;  /* 0x3e80000008082820 */ /* 0x000fc80000400000 */
[----:B------:R-:W-:-:S03]  /*0710*/  @!P6 FMUL R8, R8, 16777216 ;  /* 0x4b8000000808e820 */ /* 0x000fc60000400000 */
[----:B------:R-:W2:Y:S01]  /*0720*/  MUFU.SQRT R30, R26 ;  /* 0x0000001a001e7308 */ /* 0x000ea20000002000 */
[----:B------:R-:W-:-:S04]  /*0730*/  @P5 FMUL R4, R4, 0.25 ;  /* 0x3e80000004045820 */ /* 0x000fc80000400000 */
[----:B------:R-:W-:-:S03]  /*0740*/  @!P3 FMUL R4, R4, 16777216 ;  /* 0x4b8000000404b820 */ /* 0x000fc60000400000 */
[----:B------:R3:W4:Y:S01]  /*0750*/  MUFU.RCP R33, R12 ;  /* 0x0000000c00217308 */ /* 0x0007220000001000 */
[----:B0-----:R-:W-:Y:S01]  /*0760*/  FMUL R32, R32, R7 ;  /* 0x0000000720207220 */ /* 0x001fe20000400000 */
[----:B------:R-:W-:-:S06]  /*0770*/  FADD R23, R23, 9.9999997473787516356e-06 ;  /* 0x3727c5ac17177421 */ /* 0x000fcc0000000000 */
[----:B------:R-:W0:Y:S01]  /*0780*/  MUFU.RCP R34, R8 ;  /* 0x0000000800227308 */ /* 0x000e220000001000 */
[----:B------:R-:W-:-:S07]  /*0790*/  FSEL R9, R45, 1, P2 ;  /* 0x3f8000002d097808 */ /* 0x000fce0001000000 */
[----:B------:R-:W5:Y:S01]  /*07a0*/  MUFU.RCP R10, R4 ;  /* 0x00000004000a7308 */ /* 0x000f620000001000 */
[----:B------:R-:W-:Y:S01]  /*07b0*/  FSEL R7, R45, 1, P5 ;  /* 0x3f8000002d077808 */ /* 0x000fe20002800000 */
[----:B---3--:R-:W-:-:S04]  /*07c0*/  IMAD.WIDE R12, R27, 0x4, R24 ;  /* 0x000000041b0c7825 */ /* 0x008fc800078e0218 */
[----:B------:R-:W-:Y:S01]  /*07d0*/  @!P4 FMUL R6, R6, 16777216 ;  /* 0x4b8000000606c820 */ /* 0x000fe20000400000 */
[----:B------:R-:W-:Y:S01]  /*07e0*/  @!P6 FMUL R9, R9, 16777216 ;  /* 0x4b8000000909e820 */ /* 0x000fe20000400000 */
[----:B--2---:R-:W-:Y:S01]  /*07f0*/  FSETP.GT.AND P4, PT, R30, 8.50705917302346158658e+37, PT ;  /* 0x7e8000001e00780b */ /* 0x004fe20003f84000 */
[----:B------:R-:W-:Y:S01]  /*0800*/  @!P3 FMUL R7, R7, 16777216 ;  /* 0x4b8000000707b820 */ /* 0x000fe20000400000 */
[----:B------:R-:W2:Y:S01]  /*0810*/  MUFU.SQRT R23, R23 ;  /* 0x0000001700177308 */ /* 0x000ea20000002000 */
[----:B------:R-:W-:Y:S01]  /*0820*/  FMUL R31, R31, R0 ;  /* 0x000000001f1f7220 */ /* 0x000fe20000400000 */
[----:B----4-:R-:W-:Y:S01]  /*0830*/  FMUL R33, R33, R6 ;  /* 0x0000000621217220 */ /* 0x010fe20000400000 */
[----:B0-----:R-:W-:Y:S01]  /*0840*/  FMUL R34, R34, R9 ;  /* 0x0000000922227220 */ /* 0x001fe20000400000 */
[----:B------:R-:W3:Y:S01]  /*0850*/  @!P1 LDG.E.EL R35, desc[UR4][R12.64] ;  /* 0x000000040c239981 */ /* 0x000ee2000c2e1900 */
[----:B------:R-:W-:Y:S01]  /*0860*/  CS2R R8, SRZ ;  /* 0x0000000000087805 */ /* 0x000fe2000001ff00 */
[----:B------:R-:W-:-:S02]  /*0870*/  IMAD.MOV.U32 R0, RZ, RZ, RZ ;  /* 0x000000ffff007224 */ /* 0x000fc400078e00ff */
[----:B-----5:R-:W-:Y:S01]  /*0880*/  FMUL R10, R10, R7 ;  /* 0x000000070a0a7220 */ /* 0x020fe20000400000 */
[----:B------:R-:W4:Y:S01]  /*0890*/  @!P1 LDG.E.EL R36, desc[UR4][R12.64] ;  /* 0x000000040c249981 */ /* 0x000f22000c2e1900 */
[----:B------:R-:W-:Y:S01]  /*08a0*/  CS2R R6, SRZ ;  /* 0x0000000000067805 */ /* 0x000fe2000001ff00 */
[----:B------:R-:W-:Y:S01]  /*08b0*/  IMAD.MOV.U32 R4, RZ, RZ, RZ ;  /* 0x000000ffff047224 */ /* 0x000fe200078e00ff */
[C---:B------:R-:W-:Y:S01]  /*08c0*/  FSETP.GEU.AND P5, PT, R30.reuse, 1.175494350822287508e-38, PT ;  /* 0x008000001e00780b */ /* 0x040fe20003fae000 */
[----:B------:R-:W5:Y:S04]  /*08d0*/  @!P1 LDG.E.EL R37, desc[UR4][R12.64] ;  /* 0x000000040c259981 */ /* 0x000f68000c2e1900 */
[----:B------:R0:W3:Y:S01]  /*08e0*/  @!P1 LDG.E.EL R38, desc[UR4][R12.64] ;  /* 0x000000040c269981 */ /* 0x0000e2000c2e1900 */
[----:B------:R-:W-:Y:S01]  /*08f0*/  @P4 FMUL R30, R30, 0.25 ;  /* 0x3e8000001e1e4820 */ /* 0x000fe20000400000 */
[----:B0-----:R-:W-:-:S04]  /*0900*/  IMAD.WIDE R12, R27, 0x4, R16 ;  /* 0x000000041b0c7825 */ /* 0x001fc800078e0210 */
[----:B------:R-:W-:Y:S01]  /*0910*/  IMAD.WIDE R16, R18, 0x4, R16 ;  /* 0x0000000412107825 */ /* 0x000fe200078e0210 */
[----:B--2---:R-:W-:-:S03]  /*0920*/  FSETP.GT.AND P6, PT, R23, 8.50705917302346158658e+37, PT ;  /* 0x7e8000001700780b */ /* 0x004fc60003fc4000 */
[----:B------:R-:W-:Y:S01]  /*0930*/  @!P5 FMUL R30, R30, 16777216 ;  /* 0x4b8000001e1ed820 */ /* 0x000fe20000400000 */
[----:B------:R-:W-:Y:S01]  /*0940*/  IMAD.MOV.U32 R11, RZ, RZ, RZ ;  /* 0x000000ffff0b7224 */ /* 0x000fe200078e00ff */
[----:B------:R-:W2:Y:S04]  /*0950*/  @!P0 LDG.E.EL R9, desc[UR4][R16.64] ;  /* 0x0000000410098981 */ /* 0x000ea8000c2e1900 */
[----:B------:R-:W2:Y:S04]  /*0960*/  @!P0 LDG.E.EL R6, desc[UR4][R16.64] ;  /* 0x0000000410068981 */ /* 0x000ea8000c2e1900 */
[----:B------:R-:W2:Y:S04]  /*0970*/  @!P0 LDG.E.EL R0, desc[UR4][R16.64] ;  /* 0x0000000410008981 */ /* 0x000ea8000c2e1900 */
[----:B------:R0:W2:Y:S01]  /*0980*/  @!P0 LDG.E.EL R4, desc[UR4][R16.64] ;  /* 0x0000000410048981 */ /* 0x0000a2000c2e1900 */
[----:B------:R-:W-:Y:S01]  /*0990*/  IMAD.WIDE R24, R18, 0x4, R24 ;  /* 0x0000000412187825 */ /* 0x000fe200078e0218 */
[----:B------:R-:W-:-:S02]  /*09a0*/  ISETP.GE.AND P3, PT, R27, 0x12a, PT ;  /* 0x0000012a1b00780c */ /* 0x000fc40003f66270 */
[----:B------:R-:W2:Y:S01]  /*09b0*/  @!P1 LDG.E.EL R39, desc[UR4][R12.64] ;  /* 0x000000040c279981 */ /* 0x000ea2000c2e1900 */
[----:B------:R-:W-:-:S03]  /*09c0*/  ISETP.GT.AND P2, PT, R27, 0x129, !P1 ;  /* 0x000001291b00780c */ /* 0x000fc60004f44270 */
[----:B------:R-:W2:Y:S01]  /*09d0*/  @!P1 LDG.E.EL R40, desc[UR4][R12.64] ;  /* 0x000000040c289981 */ /* 0x000ea2000c2e1900 */
[----:B0-----:R-:W-:Y:S01]  /*09e0*/  IMAD R17, R28, 0x4a80, R51 ;  /* 0x00004a801c117824 */ /* 0x001fe200078e0233 */
[----:B------:R-:W-:Y:S02]  /*09f0*/  FSEL R51, R45, 1, P4 ;  /* 0x3f8000002d337808 */ /* 0x000fe40002000000 */
[----:B------:R-:W2:Y:S03]  /*0a00*/  @!P1 LDG.E.EL R41, desc[UR4][R12.64] ;  /* 0x000000040c299981 */ /* 0x000ea6000c2e1900 */
[----:B------:R-:W-:Y:S01]  /*0a10*/  @!P5 FMUL R51, R51, 16777216 ;  /* 0x4b8000003333d820 */ /* 0x000fe20000400000 */
[C---:B------:R-:W-:Y:S01]  /*0a20*/  FSETP.GEU.AND P5, PT, R23.reuse, 1.175494350822287508e-38, PT ;  /* 0x008000001700780b */ /* 0x040fe20003fae000 */
[----:B------:R-:W-:Y:S01]  /*0a30*/  @P6 FMUL R23, R23, 0.25 ;  /* 0x3e80000017176820 */ /* 0x000fe20000400000 */
[----:B------:R1:W2:Y:S01]  /*0a40*/  @!P1 LDG.E.EL R11, desc[UR4][R12.64] ;  /* 0x000000040c0b9981 */ /* 0x0002a2000c2e1900 */
[----:B------:R0:W0:Y:S01]  /*0a50*/  MUFU.RCP R28, R30 ;  /* 0x0000001e001c7308 */ /* 0x0000220000001000 */
[----:B------:R-:W-:-:S02]  /*0a60*/  ISETP.LT.AND P4, PT, R5, 0x13600, !P3 ;  /* 0x000136000500780c */ /* 0x000fc40005f81270 */
[----:B------:R-:W2:Y:S04]  /*0a70*/  @!P0 LDG.E.EL R3, desc[UR4][R24.64] ;  /* 0x0000000418038981 */ /* 0x000ea8000c2e1900 */
[----:B------:R-:W2:Y:S03]  /*0a80*/  @!P0 LDG.E.EL R2, desc[UR4][R24.64] ;  /* 0x0000000418028981 */ /* 0x000ea6000c2e1900 */
[----:B------:R-:W-:Y:S01]  /*0a90*/  @!P5 FMUL R23, R23, 16777216 ;  /* 0x4b8000001717d820 */ /* 0x000fe20000400000 */
[----:B------:R-:W2:Y:S01]  /*0aa0*/  @!P0 LDG.E.EL R7, desc[UR4][R24.64] ;  /* 0x0000000418078981 */ /* 0x000ea2000c2e1900 */
[----:B-1----:R-:W-:Y:S01]  /*0ab0*/  IMAD.WIDE R12, R27, 0x4, R14 ;  /* 0x000000041b0c7825 */ /* 0x002fe200078e020e */
[----:B------:R-:W-:-:S02]  /*0ac0*/  CS2R R26, SRZ ;  /* 0x00000000001a7805 */ /* 0x000fc4000001ff00 */
[----:B------:R1:W2:Y:S01]  /*0ad0*/  @!P0 LDG.E.EL R8, desc[UR4][R24.64] ;  /* 0x0000000418088981 */ /* 0x0002a2000c2e1900 */
[----:B------:R-:W-:Y:S01]  /*0ae0*/  IMAD.WIDE R14, R18, 0x4, R14 ;  /* 0x00000004120e7825 */ /* 0x000fe200078e020e */
[----:B------:R-:W1:Y:S02]  /*0af0*/  MUFU.RCP R23, R23 ;  /* 0x0000001700177308 */ /* 0x000e640000001000 */
[----:B------:R-:W2:Y:S01]  /*0b00*/  @!P1 LDG.E.EL R42, desc[UR4][R12.64] ;  /* 0x000000040c2a9981 */ /* 0x000ea2000c2e1900 */
[----:B------:R-:W-:Y:S01]  /*0b10*/  IMAD.WIDE R16, R17, 0x4, R52 ;  /* 0x0000000411107825 */ /* 0x000fe200078e0234 */
[----:B0-----:R-:W-:Y:S02]  /*0b20*/  FSEL R30, R45, 1, P6 ;  /* 0x3f8000002d1e7808 */ /* 0x001fe40003000000 */
[----:B------:R-:W2:Y:S01]  /*0b30*/  @!P1 LDG.E.EL R43, desc[UR4][R12.64] ;  /* 0x000000040c2b9981 */ /* 0x000ea2000c2e1900 */
[----:B-1----:R-:W-:-:S03]  /*0b40*/  CS2R R24, SRZ ;  /* 0x0000000000187805 */ /* 0x002fc6000001ff00 */
[----:B------:R-:W2:Y:S04]  /*0b50*/  @!P1 LDG.E.EL R44, desc[UR4][R12.64] ;  /* 0x000000040c2c9981 */ /* 0x000ea8000c2e1900 */
[----:B------:R0:W2:Y:S04]  /*0b60*/  @!P1 LDG.E.EL R24, desc[UR4][R12.64] ;  /* 0x000000040c189981 */ /* 0x0000a8000c2e1900 */
[----:B------:R-:W2:Y:S04]  /*0b70*/  @!P0 LDG.E.EL R26, desc[UR4][R14.64] ;  /* 0x000000040e1a8981 */ /* 0x000ea8000c2e1900 */
[----:B------:R-:W2:Y:S01]  /*0b80*/  @!P0 LDG.E.EL R25, desc[UR4][R14.64] ;  /* 0x000000040e198981 */ /* 0x000ea2000c2e1900 */
[----:B0-----:R-:W-:-:S03]  /*0b90*/  CS2R R12, SRZ ;  /* 0x00000000000c7805 */ /* 0x001fc6000001ff00 */
[----:B------:R-:W2:Y:S04]  /*0ba0*/  @!P0 LDG.E.EL R27, desc[UR4][R14.64] ;  /* 0x000000040e1b8981 */ /* 0x000ea8000c2e1900 */
[----:B------:R0:W2:Y:S01]  /*0bb0*/  @!P0 LDG.E.EL R29, desc[UR4][R14.64] ;  /* 0x000000040e1d8981 */ /* 0x0000a2000c2e1900 */
[----:B------:R-:W-:Y:S01]  /*0bc0*/  FMUL R28, R28, R51 ;  /* 0x000000331c1c7220 */ /* 0x000fe20000400000 */
[----:B------:R-:W-:Y:S01]  /*0bd0*/  @!P5 FMUL R30, R30, 16777216 ;  /* 0x4b8000001e1ed820 */ /* 0x000fe20000400000 */
[----:B------:R-:W-:Y:S01]  /*0be0*/  IMAD R51, R22, -0x4d80, R47 ;  /* 0xffffb28016337824 */ /* 0x000fe200078e022f */
[----:B0-----:R-:W-:-:S03]  /*0bf0*/  CS2R R14, SRZ ;  /* 0x00000000000e7805 */ /* 0x001fc6000001ff00 */
[----:B------:R-:W-:-:S03]  /*0c00*/  IMAD R51, R22, 0x4a80, R51 ;  /* 0x00004a8016337824 */ /* 0x000fc600078e0233 */
[----:B------:R0:W2:Y:S01]  /*0c10*/  @P4 LDG.E.128 R12, desc[UR4][R16.64] ;  /* 0x00000004100c4981 */ /* 0x0000a2000c1e1d00 */
[----:B------:R-:W-:Y:S01]  /*0c20*/  FMUL R30, R23, R30 ;  /* 0x0000001e171e7220 */ /* 0x000fe20000400000 */
[----:B------:R-:W-:Y:S02]  /*0c30*/  IMAD.MOV.U32 R22, RZ, RZ, RZ ;  /* 0x000000ffff167224 */ /* 0x000fe400078e00ff */
[----:B------:R-:W-:Y:S01]  /*0c40*/  IMAD.MOV.U32 R23, RZ, RZ, RZ ;  /* 0x000000ffff177224 */ /* 0x000fe200078e00ff */
[----:B0-----:R-:W-:-:S04]  /*0c50*/  LEA R16, P5, R20, UR6, 0x2 ;  /* 0x0000000614107c11 */ /* 0x001fc8000f8a10ff */
[----:B------:R-:W-:Y:S02]  /*0c60*/  LEA.HI.X R17, R20, UR7, R21, 0x2, P5 ;  /* 0x0000000714117c11 */ /* 0x000fe4000a8f1415 */
[----:B------:R-:W-:-:S06]  /*0c70*/  CS2R R20, SRZ ;  /* 0x0000000000147805 */ /* 0x000fcc000001ff00 */
[----:B------:R0:W3:Y:S01]  /*0c80*/  @P2 LDG.E.128 R20, desc[UR4][R16.64+-0x12a00] ;  /* 0xfed6000410142981 */ /* 0x0000e2000c1e1d00 */
[----:B------:R-:W-:-:S04]  /*0c90*/  FADD R50, R46, 9.9999997473787516356e-06 ;  /* 0x3727c5ac2e327421 */ /* 0x000fc80000000000 */
[----:B------:R-:W1:Y:S02]  /*0ca0*/  MUFU.SQRT R46, R50 ;  /* 0x00000032002e7308 */ /* 0x000e640000002000 */
[C---:B-1----:R-:W-:Y:S02]  /*0cb0*/  FSETP.GT.AND P5, PT, R46.reuse, 8.50705917302346158658e+37, PT ;  /* 0x7e8000002e00780b */ /* 0x042fe40003fa4000 */
[----:B------:R-:W-:Y:S02]  /*0cc0*/  FSETP.GEU.AND P6, PT, R46, 1.175494350822287508e-38, PT ;  /* 0x008000002e00780b */ /* 0x000fe40003fce000 */
[----:B------:R-:W-:-:S09]  /*0cd0*/  FSEL R45, R45, 1, P5 ;  /* 0x3f8000002d2d7808 */ /* 0x000fd20002800000 */
[----:B------:R-:W-:Y:S01]  /*0ce0*/  @P5 FMUL R46, R46, 0.25 ;  /* 0x3e8000002e2e5820 */ /* 0x000fe20000400000 */
[----:B------:R-:W-:Y:S01]  /*0cf0*/  ISETP.GE.AND P5, PT, R18, 0x12a, PT ;  /* 0x0000012a1200780c */ /* 0x000fe20003fa6270 */
[----:B------:R-:W-:Y:S02]  /*0d00*/  @!P6 FMUL R45, R45, 16777216 ;  /* 0x4b8000002d2de820 */ /* 0x000fe40000400000 */
[----:B------:R-:W-:Y:S01]  /*0d10*/  @!P6 FMUL R46, R46, 16777216 ;  /* 0x4b8000002e2ee820 */ /* 0x000fe20000400000 */
[----:B------:R-:W-:Y:S01]  /*0d20*/  ISETP.LT.AND P6, PT, R47, 0x13600, !P5 ;  /* 0x000136002f00780c */ /* 0x000fe20006fc1270 */
[----:B------:R-:W-:Y:S01]  /*0d30*/  IMAD.WIDE R52, R51, 0x4, R52 ;  /* 0x0000000433347825 */ /* 0x000fe200078e0234 */
[----:B--2---:R-:W-:Y:S02]  /*0d40*/  SEL R48, R12, RZ, P4 ;  /* 0x000000ff0c307207 */ /* 0x004fe40002000000 */
[----:B------:R-:W-:Y:S02]  /*0d50*/  SEL R47, R13, RZ, P4 ;  /* 0x000000ff0d2f7207 */ /* 0x000fe40002000000 */
[----:B0-----:R-:W-:-:S02]  /*0d60*/  SEL R16, R14, RZ, P4 ;  /* 0x000000ff0e107207 */ /* 0x001fc40002000000 */
[----:B------:R-:W-:Y:S02]  /*0d70*/  SEL R17, R15, RZ, P4 ;  /* 0x000000ff0f117207 */ /* 0x000fe40002000000 */
[----:B------:R-:W-:-:S04]  /*0d80*/  LEA R50, P4, R19, UR6, 0x2 ;  /* 0x0000000613327c11 */ /* 0x000fc8000f8810ff */
[----:B------:R-:W-:Y:S02]  /*0d90*/  LEA.HI.X R51, R19, UR7, R49, 0x2, P4 ;  /* 0x0000000713337c11 */ /* 0x000fe4000a0f1431 */
[----:B------:R-:W-:Y:S02]  /*0da0*/  ISETP.GT.AND P4, PT, R18, 0x129, !P0 ;  /* 0x000001291200780c */ /* 0x000fe40004784270 */
[----:B------:R-:W-:Y:S02]  /*0db0*/  CS2R R12, SRZ ;  /* 0x00000000000c7805 */ /* 0x000fe4000001ff00 */
[----:B------:R-:W-:Y:S02]  /*0dc0*/  CS2R R14, SRZ ;  /* 0x00000000000e7805 */ /* 0x000fe4000001ff00 */
[----:B---3--:R-:W-:-:S04]  /*0dd0*/  SEL R19, R22, RZ, P2 ;  /* 0x000000ff16137207 */ /* 0x008fc80001000000 */
[----:B------:R0:W2:Y:S01]  /*0de0*/  @P6 LDG.E.128 R12, desc[UR4][R52.64] ;  /* 0x00000004340c6981 */ /* 0x0000a2000c1e1d00 */
[----:B------:R-:W-:Y:S02]  /*0df0*/  SEL R18, R23, RZ, P2 ;  /* 0x000000ff17127207 */ /* 0x000fe40001000000 */
[----:B------:R-:W-:Y:S02]  /*0e00*/  SEL R22, R16, R19, !P3 ;  /* 0x0000001310167207 */ /* 0x000fe40005800000 */
[----:B------:R-:W-:Y:S02]  /*0e10*/  SEL R23, R17, R18, !P3 ;  /* 0x0000001211177207 */ /* 0x000fe40005800000 */
[----:B------:R-:W-:Y:S02]  /*0e20*/  CS2R R16, SRZ ;  /* 0x0000000000107805 */ /* 0x000fe4000001ff00 */
[----:B------:R-:W-:-:S06]  /*0e30*/  CS2R R18, SRZ ;  /* 0x0000000000127805 */ /* 0x000fcc000001ff00 */
[----:B------:R-:W3:Y:S01]  /*0e40*/  @P4 LDG.E.128 R16, desc[UR4][R50.64+-0x12a00] ;  /* 0xfed6000432104981 */ /* 0x000ee2000c1e1d00 */
[----:B------:R-:W-:Y:S02]  /*0e50*/  SEL R49, R20, RZ, P2 ;  /* 0x000000ff14317207 */ /* 0x000fe40001000000 */
[----:B0-----:R-:W-:Y:S02]  /*0e60*/  SEL R52, R21, RZ, P2 ;  /* 0x000000ff15347207 */ /* 0x001fe40001000000 */
[----:B------:R-:W-:Y:S02]  /*0e70*/  SEL R20, R48, R49, !P3 ;  /* 0x0000003130147207 */ /* 0x000fe40005800000 */
[----:B------:R-:W-:Y:S01]  /*0e80*/  SEL R21, R47, R52, !P3 ;  /* 0x000000342f157207 */ /* 0x000fe20005800000 */
[----:B------:R-:W-:Y:S02]  /*0e90*/  FADD R47, R23, -R38 ;  /* 0x80000026172f7221 */ /* 0x000fe40000000000 */
[----:B------:R-:W-:-:S02]  /*0ea0*/  FADD R38, R20, -R35 ;  /* 0x8000002314267221 */ /* 0x000fc40000000000 */
[----:B----4-:R-:W-:Y:S01]  /*0eb0*/  FADD R35, R21, -R36 ;  /* 0x8000002415237221 */ /* 0x010fe20000000000 */
[----:B-----5:R-:W-:Y:S01]  /*0ec0*/  FADD R48, R22, -R37 ;  /* 0x8000002516307221 */ /* 0x020fe20000000000 */
[----:B------:R-:W-:Y:S02]  /*0ed0*/  FMUL R37, R34, R47 ;  /* 0x0000002f22257220 */ /* 0x000fe40000400000 */
[----:B------:R-:W-:Y:S01]  /*0ee0*/  FMUL R36, R32, R35 ;  /* 0x0000002320247220 */ /* 0x000fe20000400000 */
[----:B------:R-:W-:Y:S01]  /*0ef0*/  FMUL R47, R33, R48 ;  /* 0x00000030212f7220 */ /* 0x000fe20000400000 */
[----:B------:R-:W0:Y:S01]  /*0f00*/  LDC.64 R34, c[0x0][0x240] ;  /* 0x00009000ff227b82 */ /* 0x000e220000000a00 */
[----:B------:R-:W1:Y:S07]  /*0f10*/  MUFU.RCP R46, R46 ;  /* 0x0000002e002e7308 */ /* 0x000e6e0000001000 */
[----:B------:R-:W4:Y:S01]  /*0f20*/  LDC.64 R32, c[0x0][0x248] ;  /* 0x00009200ff207b82 */ /* 0x000f220000000a00 */
[----:B------:R-:W-:Y:S01]  /*0f30*/  FMUL R31, R31, R38 ;  /* 0x000000261f1f7220 */ /* 0x000fe20000400000 */
[----:B------:R-:W-:Y:S01]  /*0f40*/  FFMA R40, R36, R40, R43 ;  /* 0x0000002824287223 */ /* 0x000fe2000000002b */
[----:B------:R-:W-:Y:S01]  /*0f50*/  FFMA R41, R47, R41, R44 ;  /* 0x000000292f297223 */ /* 0x000fe2000000002c */
[----:B------:R-:W-:Y:S01]  /*0f60*/  FFMA R24, R37, R11, R24 ;  /* 0x0000000b25187223 */ /* 0x000fe20000000018 */
[----:B------:R-:W-:Y:S01]  /*0f70*/  FFMA R39, R31, R39, R42 ;  /* 0x000000271f277223 */ /* 0x000fe2000000002a */
[----:B-1----:R-:W-:-:S03]  /*0f80*/  FMUL R45, R46, R45 ;  /* 0x0000002d2e2d7220 */ /* 0x002fc60000400000 */
[----:B------:R-:W-:Y:S02]  /*0f90*/  FSETP.GEU.AND P2, PT, R24, RZ, PT ;  /* 0x000000ff1800720b */ /* 0x000fe40003f4e000 */
[----:B------:R-:W-:Y:S01]  /*0fa0*/  FSETP.GEU.AND P3, PT, R41, RZ, PT ;  /* 0x000000ff2900720b */ /* 0x000fe20003f6e000 */
[----:B0-----:R-:W-:-:S04]  /*0fb0*/  IMAD.WIDE R34, R5, 0x4, R34 ;  /* 0x0000000405227825 */ /* 0x001fc800078e0222 */
[----:B----4-:R-:W-:Y:S01]  /*0fc0*/  IMAD.WIDE R32, R5, 0x4, R32 ;  /* 0x0000000405207825 */ /* 0x010fe200078e0220 */
[----:B------:R0:W-:Y:S01]  /*0fd0*/  @!P1 STG.E.128 desc[UR4][R34.64], R20 ;  /* 0x0000001422009986 */ /* 0x0001e2000c101d04 */
[----:B--2---:R-:W-:Y:S02]  /*0fe0*/  SEL R12, R12, RZ, P6 ;  /* 0x000000ff0c0c7207 */ /* 0x004fe40003000000 */
[----:B------:R-:W-:Y:S02]  /*0ff0*/  SEL R13, R13, RZ, P6 ;  /* 0x000000ff0d0d7207 */ /* 0x000fe40003000000 */
[----:B------:R-:W-:Y:S02]  /*1000*/  SEL R15, R15, RZ, P6 ;  /* 0x000000ff0f0f7207 */ /* 0x000fe40003000000 */
[----:B------:R-:W-:Y:S02]  /*1010*/  SEL R14, R14, RZ, P6 ;  /* 0x000000ff0e0e7207 */ /* 0x000fe40003000000 */
[----:B---3--:R-:W-:-:S02]  /*1020*/  @P5 SEL R12, R16, RZ, P4 ;  /* 0x000000ff100c5207 */ /* 0x008fc40002000000 */
[----:B------:R-:W-:Y:S02]  /*1030*/  @P5 SEL R13, R17, RZ, P4 ;  /* 0x000000ff110d5207 */ /* 0x000fe40002000000 */
[----:B------:R-:W-:Y:S02]  /*1040*/  @P5 SEL R15, R19, RZ, P4 ;  /* 0x000000ff130f5207 */ /* 0x000fe40002000000 */
[----:B------:R-:W-:Y:S01]  /*1050*/  @P5 SEL R14, R18, RZ, P4 ;  /* 0x000000ff120e5207 */ /* 0x000fe20002000000 */
[----:B------:R-:W-:Y:S01]  /*1060*/  FADD R3, R12, -R3 ;  /* 0x800000030c037221 */ /* 0x000fe20000000000 */
[----:B------:R-:W-:Y:S01]  /*1070*/  FADD R11, R13, -R2 ;  /* 0x800000020d0b7221 */ /* 0x000fe20000000000 */
[----:B------:R-:W-:Y:S02]  /*1080*/  FADD R8, R15, -R8 ;  /* 0x800000080f087221 */ /* 0x000fe40000000000 */
[----:B------:R-:W-:Y:S01]  /*1090*/  FADD R7, R14, -R7 ;  /* 0x800000070e077221 */ /* 0x000fe20000000000 */
[----:B------:R-:W-:Y:S01]  /*10a0*/  FMUL R3, R10, R3 ;  /* 0x000000030a037220 */ /* 0x000fe20000400000 */
[----:B------:R-:W-:Y:S01]  /*10b0*/  FSETP.GEU.AND P4, PT, R40, RZ, PT ;  /* 0x000000ff2800720b */ /* 0x000fe20003f8e000 */
[----:B------:R-:W-:Y:S01]  /*10c0*/  FMUL R28, R28, R11 ;  /* 0x0000000b1c1c7220 */ /* 0x000fe20000400000 */
[----:B------:R-:W-:Y:S01]  /*10d0*/  FSETP.GEU.AND P5, PT, R39, RZ, PT ;  /* 0x000000ff2700720b */ /* 0x000fe20003fae000 */
[----:B------:R-:W-:Y:S01]  /*10e0*/  FMUL R2, R45, R8 ;  /* 0x000000082d027220 */ /* 0x000fe20000400000 */
[----:B------:R-:W-:Y:S01]  /*10f0*/  FMUL R30, R30, R7 ;  /* 0x000000071e1e7220 */ /* 0x000fe20000400000 */
[----:B------:R-:W-:Y:S01]  /*1100*/  FFMA R3, R3, R9, R26 ;  /* 0x0000000903037223 */ /* 0x000fe2000000001a */
[----:B------:R-:W-:Y:S01]  /*1110*/  SEL R11, R24, RZ, P2 ;  /* 0x000000ff180b7207 */ /* 0x000fe20001000000 */
[----:B------:R-:W-:Y:S01]  /*1120*/  FFMA R6, R28, R6, R25 ;  /* 0x000000061c067223 */ /* 0x000fe20000000019 */
[----:B------:R-:W-:Y:S01]  /*1130*/  SEL R10, R41, RZ, P3 ;  /* 0x000000ff290a7207 */ /* 0x000fe20001800000 */
[----:B------:R-:W-:Y:S01]  /*1140*/  FFMA R2, R2, R4, R29 ;  /* 0x0000000402027223 */ /* 0x000fe2000000001d */
[----:B------:R-:W-:Y:S01]  /*1150*/  SEL R9, R40, RZ, P4 ;  /* 0x000000ff28097207 */ /* 0x000fe20002000000 */
[----:B------:R-:W-:Y:S01]  /*1160*/  FFMA R0, R30, R0, R27 ;  /* 0x000000001e007223 */ /* 0x000fe2000000001b */
[----:B------:R-:W-:Y:S01]  /*1170*/  SEL R8, R39, RZ, P5 ;  /* 0x000000ff27087207 */ /* 0x000fe20002800000 */
[----:B------:R0:W-:Y:S01]  /*1180*/  @!P0 STG.E.128 desc[UR4][R34.64+0x800], R12 ;  /* 0x0008000c22008986 */ /* 0x0001e2000c101d04 */
[----:B------:R-:W-:-:S02]  /*1190*/  FSETP.GEU.AND P3, PT, R6, RZ, PT ;  /* 0x000000ff0600720b */ /* 0x000fc40003f6e000 */
[----:B------:R-:W-:Y:S01]  /*11a0*/  FSETP.GEU.AND P2, PT, R0, RZ, PT ;  /* 0x000000ff0000720b */ /* 0x000fe20003f4e000 */
[----:B------:R0:W-:Y:S01]  /*11b0*/  @!P1 STG.E.128 desc[UR4][R32.64], R8 ;  /* 0x0000000820009986 */ /* 0x0001e2000c101d04 */
[C---:B------:R-:W-:Y:S02]  /*11c0*/  FSETP.GEU.AND P1, PT, R2.reuse, RZ, PT ;  /* 0x000000ff0200720b */ /* 0x040fe40003f2e000 */
[----:B------:R-:W-:Y:S02]  /*11d0*/  FSETP.GEU.AND P4, PT, R3, RZ, PT ;  /* 0x000000ff0300720b */ /* 0x000fe40003f8e000 */
[----:B------:R-:W-:Y:S02]  /*11e0*/  SEL R19, R2, RZ, P1 ;  /* 0x000000ff02137207 */ /* 0x000fe40000800000 */
[----:B------:R-:W-:Y:S02]  /*11f0*/  SEL R18, R0, RZ, P2 ;  /* 0x000000ff00127207 */ /* 0x000fe40001000000 */
[----:B------:R-:W-:-:S02]  /*1200*/  SEL R17, R6, RZ, P3 ;  /* 0x000000ff06117207 */ /* 0x000fc40001800000 */
[----:B------:R-:W-:Y:S01]  /*1210*/  SEL R16, R3, RZ, P4 ;  /* 0x000000ff03107207 */ /* 0x000fe20002000000 */
[----:B0-----:R-:W-:Y:S06]  /*1220*/  @P0 EXIT ;  /* 0x000000000000094d */ /* 0x001fec0003800000 */
[----:B------:R-:W-:Y:S01]  /*1230*/  STG.E.128 desc[UR4][R32.64+0x800], R16 ;  /* 0x0008001020007986 */ /* 0x000fe2000c101d04 */
[----:B------:R-:W-:Y:S05]  /*1240*/  EXIT ;  /* 0x000000000000794d */ /* 0x000fea0003800000 */
.L_x_0:
[----:B------:R-:W-:-:S00]  /*1250*/  BRA `(.L_x_0) ;  /* 0xfffffffc00fc7947 */ /* 0x000fc0000383ffff */
[----:B------:R-:W-:-:S00]  /*1260*/  NOP ;  /* 0x0000000000007918 */ /* 0x000fc00000000000 */
        /* <DEDUP_REMOVED lines=9> */
.L_x_1:


//--------------------- .nv.global.init           --------------------------
	.section	.nv.global.init,"aw",@progbits
.nv.global.init:
	.type		_$_str,@object
	.size		_$_str,(_$_str_$_2 - _$_str)
_$_str:
        /*0000*/ 	.byte	0x5f, 0x5f, 0x43, 0x55, 0x44, 0x41, 0x5f, 0x46, 0x54, 0x5a, 0x00
	.type		_$_str_$_2,@object
	.size		_$_str_$_2,(.L_1 - _$_str_$_2)
_$_str_$_2:
        /*000b*/ 	.byte	0x5f, 0x5f, 0x43, 0x55, 0x44, 0x41, 0x5f, 0x50, 0x52, 0x45, 0x43, 0x5f, 0x53, 0x51, 0x52, 0x54
        /*001b*/ 	.byte	0x00
.L_1:


//--------------------- .nv.constant0.triton_poi_fused__native_batch_norm_legit_no_training_cat_relu_41 --------------------------
	.section	.nv.constant0.triton_poi_fused__native_batch_norm_legit_no_training_cat_relu_41,"a",@progbits
	.sectionflags	@""
	.align	4
.nv.constant0.triton_poi_fused__native_batch_norm_legit_no_training_cat_relu_41:
	.zero		596
